//
// Generated by NVIDIA NVVM Compiler
//
// Compiler Build ID: CL-36424714
// Cuda compilation tools, release 13.0, V13.0.88
// Based on NVVM 20.0.0
//

.version 9.0
.target sm_100
.address_size 64

	// .globl	_Z18row_selection_sortPiS_i

.visible .entry _Z18row_selection_sortPiS_i(
	.param .u64 .ptr .align 1 _Z18row_selection_sortPiS_i_param_0,
	.param .u64 .ptr .align 1 _Z18row_selection_sortPiS_i_param_1,
	.param .u32 _Z18row_selection_sortPiS_i_param_2
)
{
	.reg .pred 	%p<85>;
	.reg .b32 	%r<122>;
	.reg .b64 	%rd<31>;

	ld.param.u64 	%rd6, [_Z18row_selection_sortPiS_i_param_0];
	ld.param.u64 	%rd5, [_Z18row_selection_sortPiS_i_param_1];
	ld.param.u32 	%r25, [_Z18row_selection_sortPiS_i_param_2];
	cvta.to.global.u64 	%rd1, %rd6;
	mov.u32 	%r27, %tid.x;
	mov.u32 	%r28, %tid.y;
	mul.lo.s32 	%r1, %r25, %r27;
	add.s32 	%r29, %r1, %r28;
	mul.wide.s32 	%rd7, %r29, 4;
	add.s64 	%rd8, %rd1, %rd7;
	ld.global.u32 	%r2, [%rd8];
	setp.lt.s32 	%p1, %r25, 1;
	mov.b32 	%r121, 0;
	@%p1 bra 	$L__BB0_12;
	and.b32  	%r3, %r25, 7;
	setp.lt.u32 	%p2, %r25, 8;
	mov.b32 	%r116, 0;
	mov.u32 	%r121, %r116;
	@%p2 bra 	$L__BB0_4;
	and.b32  	%r116, %r25, 2147483640;
	mul.wide.u32 	%rd9, %r1, 4;
	add.s64 	%rd10, %rd9, %rd1;
	add.s64 	%rd30, %rd10, 16;
	mov.b32 	%r110, 0;
	mov.u32 	%r121, %r110;
$L__BB0_3:
	.pragma "nounroll";
	ld.global.u32 	%r33, [%rd30+-16];
	setp.lt.s32 	%p3, %r33, %r2;
	setp.eq.s32 	%p4, %r33, %r2;
	setp.lt.u32 	%p5, %r110, %r121;
	and.pred  	%p6, %p4, %p5;
	or.pred  	%p7, %p3, %p6;
	selp.u32 	%r35, 1, 0, %p7;
	add.s32 	%r36, %r121, %r35;
	ld.global.u32 	%r37, [%rd30+-12];
	setp.lt.s32 	%p8, %r37, %r2;
	setp.eq.s32 	%p9, %r37, %r2;
	add.s32 	%r39, %r110, 1;
	setp.lt.u32 	%p10, %r39, %r36;
	and.pred  	%p11, %p9, %p10;
	or.pred  	%p12, %p8, %p11;
	selp.u32 	%r40, 1, 0, %p12;
	add.s32 	%r41, %r36, %r40;
	ld.global.u32 	%r43, [%rd30+-8];
	setp.lt.s32 	%p13, %r43, %r2;
	setp.eq.s32 	%p14, %r43, %r2;
	add.s32 	%r45, %r110, 2;
	setp.lt.u32 	%p15, %r45, %r41;
	and.pred  	%p16, %p14, %p15;
	or.pred  	%p17, %p13, %p16;
	selp.u32 	%r46, 1, 0, %p17;
	add.s32 	%r47, %r41, %r46;
	ld.global.u32 	%r48, [%rd30+-4];
	setp.lt.s32 	%p18, %r48, %r2;
	setp.eq.s32 	%p19, %r48, %r2;
	add.s32 	%r50, %r110, 3;
	setp.lt.u32 	%p20, %r50, %r47;
	and.pred  	%p21, %p19, %p20;
	or.pred  	%p22, %p18, %p21;
	selp.u32 	%r51, 1, 0, %p22;
	add.s32 	%r52, %r47, %r51;
	ld.global.u32 	%r53, [%rd30];
	setp.lt.s32 	%p23, %r53, %r2;
	setp.eq.s32 	%p24, %r53, %r2;
	add.s32 	%r55, %r110, 4;
	setp.lt.u32 	%p25, %r55, %r52;
	and.pred  	%p26, %p24, %p25;
	or.pred  	%p27, %p23, %p26;
	selp.u32 	%r56, 1, 0, %p27;
	add.s32 	%r57, %r52, %r56;
	ld.global.u32 	%r58, [%rd30+4];
	setp.lt.s32 	%p28, %r58, %r2;
	setp.eq.s32 	%p29, %r58, %r2;
	add.s32 	%r60, %r110, 5;
	setp.lt.u32 	%p30, %r60, %r57;
	and.pred  	%p31, %p29, %p30;
	or.pred  	%p32, %p28, %p31;
	selp.u32 	%r61, 1, 0, %p32;
	add.s32 	%r62, %r57, %r61;
	ld.global.u32 	%r63, [%rd30+8];
	setp.lt.s32 	%p33, %r63, %r2;
	setp.eq.s32 	%p34, %r63, %r2;
	add.s32 	%r65, %r110, 6;
	setp.lt.u32 	%p35, %r65, %r62;
	and.pred  	%p36, %p34, %p35;
	or.pred  	%p37, %p33, %p36;
	selp.u32 	%r66, 1, 0, %p37;
	add.s32 	%r67, %r62, %r66;
	ld.global.u32 	%r68, [%rd30+12];
	setp.lt.s32 	%p38, %r68, %r2;
	setp.eq.s32 	%p39, %r68, %r2;
	add.s32 	%r70, %r110, 7;
	setp.lt.u32 	%p40, %r70, %r67;
	and.pred  	%p41, %p39, %p40;
	or.pred  	%p42, %p38, %p41;
	selp.u32 	%r71, 1, 0, %p42;
	add.s32 	%r121, %r67, %r71;
	add.s64 	%rd30, %rd30, 32;
	add.s32 	%r110, %r110, 8;
	setp.ne.s32 	%p43, %r110, %r116;
	@%p43 bra 	$L__BB0_3;
$L__BB0_4:
	setp.eq.s32 	%p44, %r3, 0;
	@%p44 bra 	$L__BB0_12;
	and.b32  	%r12, %r25, 3;
	setp.lt.u32 	%p45, %r3, 4;
	@%p45 bra 	$L__BB0_7;
	add.s32 	%r74, %r116, %r1;
	mul.wide.u32 	%rd11, %r74, 4;
	add.s64 	%rd12, %rd1, %rd11;
	ld.global.u32 	%r75, [%rd12];
	setp.lt.s32 	%p46, %r75, %r2;
	setp.eq.s32 	%p47, %r75, %r2;
	setp.lt.u32 	%p48, %r116, %r121;
	and.pred  	%p49, %p47, %p48;
	or.pred  	%p50, %p46, %p49;
	selp.u32 	%r77, 1, 0, %p50;
	add.s32 	%r78, %r121, %r77;
	add.s32 	%r79, %r116, 1;
	cvt.u64.u32 	%rd13, %r1;
	cvt.u64.u32 	%rd14, %r116;
	add.s64 	%rd15, %rd14, %rd13;
	shl.b64 	%rd16, %rd15, 2;
	add.s64 	%rd17, %rd1, %rd16;
	ld.global.u32 	%r80, [%rd17+4];
	setp.lt.s32 	%p51, %r80, %r2;
	setp.eq.s32 	%p52, %r80, %r2;
	setp.lt.u32 	%p53, %r79, %r78;
	and.pred  	%p54, %p52, %p53;
	or.pred  	%p55, %p51, %p54;
	selp.u32 	%r82, 1, 0, %p55;
	add.s32 	%r83, %r78, %r82;
	add.s32 	%r85, %r116, 2;
	ld.global.u32 	%r86, [%rd17+8];
	setp.lt.s32 	%p56, %r86, %r2;
	setp.eq.s32 	%p57, %r86, %r2;
	setp.lt.u32 	%p58, %r85, %r83;
	and.pred  	%p59, %p57, %p58;
	or.pred  	%p60, %p56, %p59;
	selp.u32 	%r88, 1, 0, %p60;
	add.s32 	%r89, %r83, %r88;
	add.s32 	%r90, %r116, 3;
	ld.global.u32 	%r91, [%rd17+12];
	setp.lt.s32 	%p61, %r91, %r2;
	setp.eq.s32 	%p62, %r91, %r2;
	setp.lt.u32 	%p63, %r90, %r89;
	and.pred  	%p64, %p62, %p63;
	or.pred  	%p65, %p61, %p64;
	selp.u32 	%r93, 1, 0, %p65;
	add.s32 	%r121, %r89, %r93;
	add.s32 	%r116, %r116, 4;
$L__BB0_7:
	setp.eq.s32 	%p66, %r12, 0;
	@%p66 bra 	$L__BB0_12;
	setp.eq.s32 	%p67, %r12, 1;
	@%p67 bra 	$L__BB0_10;
	add.s32 	%r95, %r116, %r1;
	mul.wide.u32 	%rd18, %r95, 4;
	add.s64 	%rd19, %rd1, %rd18;
	ld.global.u32 	%r96, [%rd19];
	setp.lt.s32 	%p68, %r96, %r2;
	setp.eq.s32 	%p69, %r96, %r2;
	setp.lt.u32 	%p70, %r116, %r121;
	and.pred  	%p71, %p69, %p70;
	or.pred  	%p72, %p68, %p71;
	selp.u32 	%r98, 1, 0, %p72;
	add.s32 	%r99, %r121, %r98;
	add.s32 	%r100, %r116, 1;
	cvt.u64.u32 	%rd20, %r1;
	cvt.u64.u32 	%rd21, %r116;
	add.s64 	%rd22, %rd21, %rd20;
	shl.b64 	%rd23, %rd22, 2;
	add.s64 	%rd24, %rd1, %rd23;
	ld.global.u32 	%r101, [%rd24+4];
	setp.lt.s32 	%p73, %r101, %r2;
	setp.eq.s32 	%p74, %r101, %r2;
	setp.lt.u32 	%p75, %r100, %r99;
	and.pred  	%p76, %p74, %p75;
	or.pred  	%p77, %p73, %p76;
	selp.u32 	%r103, 1, 0, %p77;
	add.s32 	%r121, %r99, %r103;
	add.s32 	%r116, %r116, 2;
$L__BB0_10:
	and.b32  	%r104, %r25, 1;
	setp.eq.b32 	%p78, %r104, 1;
	not.pred 	%p79, %p78;
	@%p79 bra 	$L__BB0_12;
	add.s32 	%r105, %r116, %r1;
	mul.wide.u32 	%rd25, %r105, 4;
	add.s64 	%rd26, %rd1, %rd25;
	ld.global.u32 	%r106, [%rd26];
	setp.lt.s32 	%p80, %r106, %r2;
	setp.eq.s32 	%p81, %r106, %r2;
	setp.lt.u32 	%p82, %r116, %r121;
	and.pred  	%p83, %p81, %p82;
	or.pred  	%p84, %p80, %p83;
	selp.u32 	%r108, 1, 0, %p84;
	add.s32 	%r121, %r121, %r108;
$L__BB0_12:
	cvta.to.global.u64 	%rd27, %rd5;
	add.s32 	%r109, %r121, %r1;
	mul.wide.s32 	%rd28, %r109, 4;
	add.s64 	%rd29, %rd27, %rd28;
	st.global.u32 	[%rd29], %r2;
	ret;

}


// ===== COMPILED SASS (sm_100) =====

	.target	sm_100

	.elftype	@"ET_EXEC"


//--------------------- .note.nv.tkinfo           --------------------------
	.section	.note.nv.tkinfo,"",@"SHT_NOTE"
	.sectionflags	@"SHF_NOTE_NV_TKINFO"
	.tkinfo
        /*0018*/ 	.word	0x00000002
        /*0030*/ 	.string	""
        /*0030*/ 	.string	"ptxas"
        /*0030*/ 	.string	"Cuda compilation tools, release 13.0, V13.0.88"
        /*0030*/ 	.string	"Build cuda_13.0.r13.0/compiler.36424714_0"
        /*0030*/ 	.string	"-arch sm_100 -m 64 "



//--------------------- .note.nv.cuinfo           --------------------------
	.section	.note.nv.cuinfo,"",@"SHT_NOTE"
	.sectionflags	@"SHF_NOTE_NV_CUINFO"
        /*0018*/ 	.short	0x0002
        /*001a*/ 	.short	0x0064
        /*001c*/ 	.short	0x0082
	.zero		2


//--------------------- .nv.info                  --------------------------
	.section	.nv.info,"",@"SHT_CUDA_INFO"
	.align	4


	//----- nvinfo : EIATTR_REGCOUNT
	.align		4
        /*0000*/ 	.byte	0x04, 0x2f
        /*0002*/ 	.short	(.L_1 - .L_0)
	.align		4
.L_0:
        /*0004*/ 	.word	index@(_Z18row_selection_sortPiS_i)
        /*0008*/ 	.word	0x0000001a


	//----- nvinfo : EIATTR_FRAME_SIZE
	.align		4
.L_1:
        /*000c*/ 	.byte	0x04, 0x11
        /*000e*/ 	.short	(.L_3 - .L_2)
	.align		4
.L_2:
        /*0010*/ 	.word	index@(_Z18row_selection_sortPiS_i)
        /*0014*/ 	.word	0x00000000


	//----- nvinfo : EIATTR_MIN_STACK_SIZE
	.align		4
.L_3:
        /*0018*/ 	.byte	0x04, 0x12
        /*001a*/ 	.short	(.L_5 - .L_4)
	.align		4
.L_4:
        /*001c*/ 	.word	index@(_Z18row_selection_sortPiS_i)
        /*0020*/ 	.word	0x00000000
.L_5:


//--------------------- .nv.compat                --------------------------
	.section	.nv.compat,"",@"SHT_CUDA_COMPAT_INFO"
	.align	4
        /*0000*/ 	.byte	0x02, 0x09, 0x00, 0x00, 0x02, 0x02, 0x01, 0x00, 0x02, 0x05, 0x05, 0x00, 0x03, 0x07, 0x01, 0x01
        /*0010*/ 	.byte	0x02, 0x03, 0x00, 0x00, 0x02, 0x06, 0x01, 0x00, 0x04, 0x0b, 0x08, 0x00, 0x09, 0x00, 0x00, 0x00
        /*0020*/ 	.byte	0x00, 0x00, 0x00, 0x00


//--------------------- .nv.info._Z18row_selection_sortPiS_i --------------------------
	.section	.nv.info._Z18row_selection_sortPiS_i,"",@"SHT_CUDA_INFO"
	.sectionflags	@""
	.align	4


	//----- nvinfo : EIATTR_CUDA_API_VERSION
	.align		4
        /*0000*/ 	.byte	0x04, 0x37
        /*0002*/ 	.short	(.L_7 - .L_6)
.L_6:
        /*0004*/ 	.word	0x00000082


	//----- nvinfo : EIATTR_KPARAM_INFO
	.align		4
.L_7:
        /*0008*/ 	.byte	0x04, 0x17
        /*000a*/ 	.short	(.L_9 - .L_8)
.L_8:
        /*000c*/ 	.word	0x00000000
        /*0010*/ 	.short	0x0002
        /*0012*/ 	.short	0x0010
        /*0014*/ 	.byte	0x00, 0xf0, 0x11, 0x00


	//----- nvinfo : EIATTR_KPARAM_INFO
	.align		4
.L_9:
        /*0018*/ 	.byte	0x04, 0x17
        /*001a*/ 	.short	(.L_11 - .L_10)
.L_10:
        /*001c*/ 	.word	0x00000000
        /*0020*/ 	.short	0x0001
        /*0022*/ 	.short	0x0008
        /*0024*/ 	.byte	0x00, 0xf5, 0x21, 0x00


	//----- nvinfo : EIATTR_KPARAM_INFO
	.align		4
.L_11:
        /*0028*/ 	.byte	0x04, 0x17
        /*002a*/ 	.short	(.L_13 - .L_12)
.L_12:
        /*002c*/ 	.word	0x00000000
        /*0030*/ 	.short	0x0000
        /*0032*/ 	.short	0x0000
        /*0034*/ 	.byte	0x00, 0xf5, 0x21, 0x00


	//----- nvinfo : EIATTR_SPARSE_MMA_MASK
	.align		4
.L_13:
        /*0038*/ 	.byte	0x03, 0x50
        /*003a*/ 	.short	0x0000


	//----- nvinfo : EIATTR_MAXREG_COUNT
	.align		4
        /*003c*/ 	.byte	0x03, 0x1b
        /*003e*/ 	.short	0x00ff


	//----- nvinfo : EIATTR_MERCURY_ISA_VERSION
	.align		4
        /*0040*/ 	.byte	0x03, 0x5f
        /*0042*/ 	.short	0x0101


	//----- nvinfo : EIATTR_VRC_CTA_INIT_COUNT
	.align		4
        /*0044*/ 	.byte	0x02, 0x4a
	.zero		1
	.zero		1


	//----- nvinfo : EIATTR_EXIT_INSTR_OFFSETS
	.align		4
        /*0048*/ 	.byte	0x04, 0x1c
        /*004a*/ 	.short	(.L_15 - .L_14)


	//   ....[0]....
.L_14:
        /*004c*/ 	.word	0x00000a50


	//----- nvinfo : EIATTR_CBANK_PARAM_SIZE
	.align		4
.L_15:
        /*0050*/ 	.byte	0x03, 0x19
        /*0052*/ 	.short	0x0014


	//----- nvinfo : EIATTR_PARAM_CBANK
	.align		4
        /*0054*/ 	.byte	0x04, 0x0a
        /*0056*/ 	.short	(.L_17 - .L_16)
	.align		4
.L_16:
        /*0058*/ 	.word	index@(.nv.constant0._Z18row_selection_sortPiS_i)
        /*005c*/ 	.short	0x0380
        /*005e*/ 	.short	0x0014


	//----- nvinfo : EIATTR_SW_WAR
	.align		4
.L_17:
        /*0060*/ 	.byte	0x04, 0x36
        /*0062*/ 	.short	(.L_19 - .L_18)
.L_18:
        /*0064*/ 	.word	0x00000008
.L_19:


//--------------------- .nv.callgraph             --------------------------
	.section	.nv.callgraph,"",@"SHT_CUDA_CALLGRAPH"
	.align	4
	.sectionentsize	8
	.align		4
        /*0000*/ 	.word	0x00000000
	.align		4
        /*0004*/ 	.word	0xffffffff
	.align		4
        /*0008*/ 	.word	0x00000000
	.align		4
        /*000c*/ 	.word	0xfffffffe
	.align		4
        /*0010*/ 	.word	0x00000000
	.align		4
        /*0014*/ 	.word	0xfffffffd
	.align		4
        /*0018*/ 	.word	0x00000000
	.align		4
        /*001c*/ 	.word	0xfffffffc


//--------------------- .text._Z18row_selection_sortPiS_i --------------------------
	.section	.text._Z18row_selection_sortPiS_i,"ax",@progbits
	.align	128
        .global         _Z18row_selection_sortPiS_i
        .type           _Z18row_selection_sortPiS_i,@function
        .size           _Z18row_selection_sortPiS_i,(.L_x_6 - _Z18row_selection_sortPiS_i)
        .other          _Z18row_selection_sortPiS_i,@"STO_CUDA_ENTRY STV_DEFAULT"
_Z18row_selection_sortPiS_i:
.text._Z18row_selection_sortPiS_i:
[----:B------:R-:W-:Y:S01]  /*0000*/  LDC R1, c[0x0][0x37c] ;  /* 0x0000df00ff017b82 */ /* 0x000fe20000000800 */
[----:B------:R-:W0:Y:S01]  /*0010*/  S2R R5, SR_TID.X ;  /* 0x0000000000057919 */ /* 0x000e220000002100 */
[----:B------:R-:W0:Y:S06]  /*0020*/  LDCU UR6, c[0x0][0x390] ;  /* 0x00007200ff0677ac */ /* 0x000e2c0008000800 */
[----:B------:R-:W1:Y:S01]  /*0030*/  LDC.64 R2, c[0x0][0x380] ;  /* 0x0000e000ff027b82 */ /* 0x000e620000000a00 */
[----:B------:R-:W2:Y:S01]  /*0040*/  S2R R0, SR_TID.Y ;  /* 0x0000000000007919 */ /* 0x000ea20000002200 */
[----:B------:R-:W3:Y:S01]  /*0050*/  LDCU.64 UR10, c[0x0][0x358] ;  /* 0x00006b00ff0a77ac */ /* 0x000ee20008000a00 */
[----:B0-----:R-:W-:-:S04]  /*0060*/  IMAD R5, R5, UR6, RZ ;  /* 0x0000000605057c24 */ /* 0x001fc8000f8e02ff */
[----:B--2---:R-:W-:-:S04]  /*0070*/  IMAD.IADD R7, R5, 0x1, R0 ;  /* 0x0000000105077824 */ /* 0x004fc800078e0200 */
[----:B-1----:R-:W-:-:S05]  /*0080*/  IMAD.WIDE R6, R7, 0x4, R2 ;  /* 0x0000000407067825 */ /* 0x002fca00078e0202 */
[----:B---3--:R0:W5:Y:S01]  /*0090*/  LDG.E R0, desc[UR10][R6.64] ;  /* 0x0000000a06007981 */ /* 0x008162000c1e1900 */
[----:B------:R-:W-:Y:S01]  /*00a0*/  UISETP.GE.AND UP0, UPT, UR6, 0x1, UPT ;  /* 0x000000010600788c */ /* 0x000fe2000bf06270 */
[----:B------:R-:W-:-:S08]  /*00b0*/  IMAD.MOV.U32 R4, RZ, RZ, RZ ;  /* 0x000000ffff047224 */ /* 0x000fd000078e00ff */
[----:B0-----:R-:W-:Y:S05]  /*00c0*/  BRA.U !UP0, `(.L_x_0) ;  /* 0x0000000908507547 */ /* 0x001fea000b800000 */
[----:B------:R-:W-:Y:S01]  /*00d0*/  UISETP.GE.U32.AND UP1, UPT, UR6, 0x8, UPT ;  /* 0x000000080600788c */ /* 0x000fe2000bf26070 */
[----:B------:R-:W-:Y:S01]  /*00e0*/  IMAD.MOV.U32 R4, RZ, RZ, RZ ;  /* 0x000000ffff047224 */ /* 0x000fe200078e00ff */
[----:B------:R-:W-:Y:S01]  /*00f0*/  ULOP3.LUT UR7, UR6, 0x7, URZ, 0xc0, !UPT ;  /* 0x0000000706077892 */ /* 0x000fe2000f8ec0ff */
[----:B------:R-:W-:-:S03]  /*0100*/  UMOV UR4, URZ ;  /* 0x000000ff00047c82 */ /* 0x000fc60008000000 */
[----:B------:R-:W-:-:S03]  /*0110*/  UISETP.NE.AND UP0, UPT, UR7, URZ, UPT ;  /* 0x000000ff0700728c */ /* 0x000fc6000bf05270 */
[----:B------:R-:W-:Y:S08]  /*0120*/  BRA.U !UP1, `(.L_x_1) ;  /* 0x0000000509087547 */ /* 0x000ff0000b800000 */
[----:B------:R-:W-:Y:S01]  /*0130*/  IMAD.WIDE.U32 R6, R5, 0x4, R2 ;  /* 0x0000000405067825 */ /* 0x000fe200078e0002 */
[----:B------:R-:W-:Y:S01]  /*0140*/  ULOP3.LUT UR4, UR6, 0x7ffffff8, URZ, 0xc0, !UPT ;  /* 0x7ffffff806047892 */ /* 0x000fe2000f8ec0ff */
[----:B------:R-:W-:Y:S02]  /*0150*/  UMOV UR5, URZ ;  /* 0x000000ff00057c82 */ /* 0x000fe40008000000 */
[----:B------:R-:W-:Y:S01]  /*0160*/  IMAD.MOV.U32 R4, RZ, RZ, RZ ;  /* 0x000000ffff047224 */ /* 0x000fe200078e00ff */
[----:B------:R-:W-:-:S05]  /*0170*/  IADD3 R6, P0, PT, R6, 0x10, RZ ;  /* 0x0000001006067810 */ /* 0x000fca0007f1e0ff */
[----:B------:R-:W-:-:S08]  /*0180*/  IMAD.X R7, RZ, RZ, R7, P0 ;  /* 0x000000ffff077224 */ /* 0x000fd000000e0607 */
.L_x_2:
[----:B------:R-:W2:Y:S04]  /*0190*/  LDG.E R9, desc[UR10][R6.64+-0x10] ;  /* 0xfffff00a06097981 */ /* 0x000ea8000c1e1900 */
[----:B------:R-:W3:Y:S04]  /*01a0*/  LDG.E R11, desc[UR10][R6.64+-0xc] ;  /* 0xfffff40a060b7981 */ /* 0x000ee8000c1e1900 */
[----:B------:R-:W4:Y:S04]  /*01b0*/  LDG.E R13, desc[UR10][R6.64+-0x8] ;  /* 0xfffff80a060d7981 */ /* 0x000f28000c1e1900 */
[----:B------:R-:W4:Y:S04]  /*01c0*/  LDG.E R15, desc[UR10][R6.64+-0x4] ;  /* 0xfffffc0a060f7981 */ /* 0x000f28000c1e1900 */
[----:B------:R-:W4:Y:S04]  /*01d0*/  LDG.E R17, desc[UR10][R6.64] ;  /* 0x0000000a06117981 */ /* 0x000f28000c1e1900 */
[----:B------:R-:W4:Y:S04]  /*01e0*/  LDG.E R19, desc[UR10][R6.64+0x4] ;  /* 0x0000040a06137981 */ /* 0x000f28000c1e1900 */
[----:B------:R-:W4:Y:S04]  /*01f0*/  LDG.E R21, desc[UR10][R6.64+0x8] ;  /* 0x0000080a06157981 */ /* 0x000f28000c1e1900 */
[----:B------:R0:W4:Y:S01]  /*0200*/  LDG.E R23, desc[UR10][R6.64+0xc] ;  /* 0x00000c0a06177981 */ /* 0x000122000c1e1900 */
[C---:B------:R-:W-:Y:S01]  /*0210*/  ISETP.LE.U32.AND P0, PT, R4.reuse, UR5, PT ;  /* 0x0000000504007c0c */ /* 0x040fe2000bf03070 */
[----:B------:R-:W-:Y:S01]  /*0220*/  VIADD R8, R4, 0x1 ;  /* 0x0000000104087836 */ /* 0x000fe20000000000 */
[----:B------:R-:W-:Y:S01]  /*0230*/  UIADD3 UR8, UPT, UPT, UR5, 0x1, URZ ;  /* 0x0000000105087890 */ /* 0x000fe2000fffe0ff */
[----:B0-----:R-:W-:-:S05]  /*0240*/  IADD3 R6, P1, PT, R6, 0x20, RZ ;  /* 0x0000002006067810 */ /* 0x001fca0007f3e0ff */
[----:B------:R-:W-:Y:S01]  /*0250*/  IMAD.X R7, RZ, RZ, R7, P1 ;  /* 0x000000ffff077224 */ /* 0x000fe200008e0607 */
[----:B--2--5:R-:W-:-:S04]  /*0260*/  ISETP.EQ.AND P0, PT, R9, R0, !P0 ;  /* 0x000000000900720c */ /* 0x024fc80004702270 */
[----:B------:R-:W-:-:S13]  /*0270*/  ISETP.LT.OR P0, PT, R9, R0, P0 ;  /* 0x000000000900720c */ /* 0x000fda0000701670 */
[----:B------:R-:W-:-:S04]  /*0280*/  @!P0 IMAD.MOV R8, RZ, RZ, R4 ;  /* 0x000000ffff088224 */ /* 0x000fc800078e0204 */
[C---:B------:R-:W-:Y:S01]  /*0290*/  VIADD R4, R8.reuse, 0x1 ;  /* 0x0000000108047836 */ /* 0x040fe20000000000 */
[----:B------:R-:W-:Y:S01]  /*02a0*/  ISETP.LE.U32.AND P0, PT, R8, UR8, PT ;  /* 0x0000000808007c0c */ /* 0x000fe2000bf03070 */
[----:B------:R-:W-:-:S03]  /*02b0*/  UIADD3 UR8, UPT, UPT, UR5, 0x2, URZ ;  /* 0x0000000205087890 */ /* 0x000fc6000fffe0ff */
[----:B---3--:R-:W-:-:S04]  /*02c0*/  ISETP.EQ.AND P0, PT, R11, R0, !P0 ;  /* 0x000000000b00720c */ /* 0x008fc80004702270 */
[----:B------:R-:W-:-:S13]  /*02d0*/  ISETP.LT.OR P0, PT, R11, R0, P0 ;  /* 0x000000000b00720c */ /* 0x000fda0000701670 */
[----:B------:R-:W-:-:S04]  /*02e0*/  @!P0 IMAD.MOV R4, RZ, RZ, R8 ;  /* 0x000000ffff048224 */ /* 0x000fc800078e0208 */
[C---:B------:R-:W-:Y:S01]  /*02f0*/  VIADD R8, R4.reuse, 0x1 ;  /* 0x0000000104087836 */ /* 0x040fe20000000000 */
[----:B------:R-:W-:Y:S01]  /*0300*/  ISETP.LE.U32.AND P0, PT, R4, UR8, PT ;  /* 0x0000000804007c0c */ /* 0x000fe2000bf03070 */
[----:B------:R-:W-:-:S03]  /*0310*/  UIADD3 UR8, UPT, UPT, UR5, 0x3, URZ ;  /* 0x0000000305087890 */ /* 0x000fc6000fffe0ff */
[----:B----4-:R-:W-:-:S04]  /*0320*/  ISETP.EQ.AND P0, PT, R13, R0, !P0 ;  /* 0x000000000d00720c */ /* 0x010fc80004702270 */
[----:B------:R-:W-:-:S13]  /*0330*/  ISETP.LT.OR P0, PT, R13, R0, P0 ;  /* 0x000000000d00720c */ /* 0x000fda0000701670 */
[----:B------:R-:W-:-:S04]  /*0340*/  @!P0 IMAD.MOV R8, RZ, RZ, R4 ;  /* 0x000000ffff088224 */ /* 0x000fc800078e0204 */
[C---:B------:R-:W-:Y:S01]  /*0350*/  VIADD R4, R8.reuse, 0x1 ;  /* 0x0000000108047836 */ /* 0x040fe20000000000 */
[----:B------:R-:W-:Y:S01]  /*0360*/  ISETP.LE.U32.AND P0, PT, R8, UR8, PT ;  /* 0x0000000808007c0c */ /* 0x000fe2000bf03070 */
[----:B------:R-:W-:-:S03]  /*0370*/  UIADD3 UR8, UPT, UPT, UR5, 0x4, URZ ;  /* 0x0000000405087890 */ /* 0x000fc6000fffe0ff */
[----:B------:R-:W-:-:S04]  /*0380*/  ISETP.EQ.AND P0, PT, R15, R0, !P0 ;  /* 0x000000000f00720c */ /* 0x000fc80004702270 */
        /* <DEDUP_REMOVED lines=16> */
[----:B------:R-:W-:Y:S02]  /*0490*/  UIADD3 UR8, UPT, UPT, UR5, 0x7, URZ ;  /* 0x0000000705087890 */ /* 0x000fe4000fffe0ff */
[----:B------:R-:W-:Y:S01]  /*04a0*/  UIADD3 UR5, UPT, UPT, UR5, 0x8, URZ ;  /* 0x0000000805057890 */ /* 0x000fe2000fffe0ff */
[----:B------:R-:W-:-:S03]  /*04b0*/  ISETP.EQ.AND P0, PT, R21, R0, !P0 ;  /* 0x000000001500720c */ /* 0x000fc60004702270 */
[----:B------:R-:W-:Y:S01]  /*04c0*/  UISETP.NE.AND UP1, UPT, UR5, UR4, UPT ;  /* 0x000000040500728c */ /* 0x000fe2000bf25270 */
[----:B------:R-:W-:-:S13]  /*04d0*/  ISETP.LT.OR P0, PT, R21, R0, P0 ;  /* 0x000000001500720c */ /* 0x000fda0000701670 */
[----:B------:R-:W-:-:S04]  /*04e0*/  @!P0 IMAD.MOV R8, RZ, RZ, R4 ;  /* 0x000000ffff088224 */ /* 0x000fc800078e0204 */
[C---:B------:R-:W-:Y:S01]  /*04f0*/  VIADD R4, R8.reuse, 0x1 ;  /* 0x0000000108047836 */ /* 0x040fe20000000000 */
[----:B------:R-:W-:-:S04]  /*0500*/  ISETP.LE.U32.AND P0, PT, R8, UR8, PT ;  /* 0x0000000808007c0c */ /* 0x000fc8000bf03070 */
[----:B------:R-:W-:-:S04]  /*0510*/  ISETP.EQ.AND P0, PT, R23, R0, !P0 ;  /* 0x000000001700720c */ /* 0x000fc80004702270 */
[----:B------:R-:W-:-:S13]  /*0520*/  ISETP.LT.OR P0, PT, R23, R0, P0 ;  /* 0x000000001700720c */ /* 0x000fda0000701670 */
[----:B------:R-:W-:Y:S01]  /*0530*/  @!P0 IMAD.MOV R4, RZ, RZ, R8 ;  /* 0x000000ffff048224 */ /* 0x000fe200078e0208 */
[----:B------:R-:W-:Y:S06]  /*0540*/  BRA.U UP1, `(.L_x_2) ;  /* 0xfffffffd01107547 */ /* 0x000fec000b83ffff */
.L_x_1:
[----:B------:R-:W-:Y:S05]  /*0550*/  BRA.U !UP0, `(.L_x_0) ;  /* 0x00000005082c7547 */ /* 0x000fea000b800000 */
[----:B------:R-:W-:Y:S02]  /*0560*/  UISETP.GE.U32.AND UP0, UPT, UR7, 0x4, UPT ;  /* 0x000000040700788c */ /* 0x000fe4000bf06070 */
[----:B------:R-:W-:-:S04]  /*0570*/  ULOP3.LUT UR8, UR6, 0x3, URZ, 0xc0, !UPT ;  /* 0x0000000306087892 */ /* 0x000fc8000f8ec0ff */
[----:B------:R-:W-:-:S03]  /*0580*/  UISETP.NE.AND UP1, UPT, UR8, URZ, UPT ;  /* 0x000000ff0800728c */ /* 0x000fc6000bf25270 */
[----:B------:R-:W-:Y:S08]  /*0590*/  BRA.U !UP0, `(.L_x_3) ;  /* 0x00000001088c7547 */ /* 0x000ff0000b800000 */
[----:B------:R-:W-:Y:S01]  /*05a0*/  VIADD R7, R5, UR4 ;  /* 0x0000000405077c36 */ /* 0x000fe20008000000 */
[----:B------:R-:W0:Y:S03]  /*05b0*/  LDCU.64 UR12, c[0x0][0x380] ;  /* 0x00007000ff0c77ac */ /* 0x000e260008000a00 */
[----:B------:R-:W-:-:S06]  /*05c0*/  IMAD.WIDE.U32 R6, R7, 0x4, R2 ;  /* 0x0000000407067825 */ /* 0x000fcc00078e0002 */
[----:B------:R1:W2:Y:S01]  /*05d0*/  LDG.E R7, desc[UR10][R6.64] ;  /* 0x0000000a06077981 */ /* 0x0002a2000c1e1900 */
[----:B------:R-:W-:-:S05]  /*05e0*/  IADD3 R9, P0, PT, R5, UR4, RZ ;  /* 0x0000000405097c10 */ /* 0x000fca000ff1e0ff */
[----:B------:R-:W-:Y:S01]  /*05f0*/  IMAD.X R10, RZ, RZ, RZ, P0 ;  /* 0x000000ffff0a7224 */ /* 0x000fe200000e06ff */
[----:B0-----:R-:W-:-:S04]  /*0600*/  LEA R8, P0, R9, UR12, 0x2 ;  /* 0x0000000c09087c11 */ /* 0x001fc8000f8010ff */
[----:B------:R-:W-:-:S05]  /*0610*/  LEA.HI.X R9, R9, UR13, R10, 0x2, P0 ;  /* 0x0000000d09097c11 */ /* 0x000fca00080f140a */
[----:B------:R-:W3:Y:S04]  /*0620*/  LDG.E R11, desc[UR10][R8.64+0x4] ;  /* 0x0000040a080b7981 */ /* 0x000ee8000c1e1900 */
[----:B------:R-:W4:Y:S04]  /*0630*/  LDG.E R13, desc[UR10][R8.64+0x8] ;  /* 0x0000080a080d7981 */ /* 0x000f28000c1e1900 */
[----:B------:R-:W4:Y:S01]  /*0640*/  LDG.E R15, desc[UR10][R8.64+0xc] ;  /* 0x00000c0a080f7981 */ /* 0x000f22000c1e1900 */
[C---:B------:R-:W-:Y:S01]  /*0650*/  ISETP.LE.U32.AND P0, PT, R4.reuse, UR4, PT ;  /* 0x0000000404007c0c */ /* 0x040fe2000bf03070 */
[----:B-1----:R-:W-:Y:S01]  /*0660*/  VIADD R6, R4, 0x1 ;  /* 0x0000000104067836 */ /* 0x002fe20000000000 */
[----:B------:R-:W-:-:S02]  /*0670*/  UIADD3 UR5, UPT, UPT, UR4, 0x1, URZ ;  /* 0x0000000104057890 */ /* 0x000fc4000fffe0ff */
        /* <DEDUP_REMOVED lines=11> */
[----:B------:R-:W-:Y:S02]  /*0730*/  UIADD3 UR5, UPT, UPT, UR4, 0x3, URZ ;  /* 0x0000000304057890 */ /* 0x000fe4000fffe0ff */
[----:B------:R-:W-:Y:S01]  /*0740*/  UIADD3 UR4, UPT, UPT, UR4, 0x4, URZ ;  /* 0x0000000404047890 */ /* 0x000fe2000fffe0ff */
[----:B----4-:R-:W-:-:S04]  /*0750*/  ISETP.EQ.AND P0, PT, R13, R0, !P0 ;  /* 0x000000000d00720c */ /* 0x010fc80004702270 */
[----:B------:R-:W-:-:S13]  /*0760*/  ISETP.LT.OR P0, PT, R13, R0, P0 ;  /* 0x000000000d00720c */ /* 0x000fda0000701670 */
[----:B------:R-:W-:-:S04]  /*0770*/  @!P0 IMAD.MOV R6, RZ, RZ, R4 ;  /* 0x000000ffff068224 */ /* 0x000fc800078e0204 */
[C---:B------:R-:W-:Y:S01]  /*0780*/  VIADD R4, R6.reuse, 0x1 ;  /* 0x0000000106047836 */ /* 0x040fe20000000000 */
[----:B------:R-:W-:-:S04]  /*0790*/  ISETP.LE.U32.AND P0, PT, R6, UR5, PT ;  /* 0x0000000506007c0c */ /* 0x000fc8000bf03070 */
[----:B------:R-:W-:-:S04]  /*07a0*/  ISETP.EQ.AND P0, PT, R15, R0, !P0 ;  /* 0x000000000f00720c */ /* 0x000fc80004702270 */
[----:B------:R-:W-:-:S13]  /*07b0*/  ISETP.LT.OR P0, PT, R15, R0, P0 ;  /* 0x000000000f00720c */ /* 0x000fda0000701670 */
[----:B------:R-:W-:-:S07]  /*07c0*/  @!P0 IMAD.MOV R4, RZ, RZ, R6 ;  /* 0x000000ffff048224 */ /* 0x000fce00078e0206 */
.L_x_3:
[----:B------:R-:W-:Y:S05]  /*07d0*/  BRA.U !UP1, `(.L_x_0) ;  /* 0x00000001098c7547 */ /* 0x000fea000b800000 */
[----:B------:R-:W-:Y:S02]  /*07e0*/  UISETP.NE.AND UP0, UPT, UR8, 0x1, UPT ;  /* 0x000000010800788c */ /* 0x000fe4000bf05270 */
[----:B------:R-:W-:-:S04]  /*07f0*/  ULOP3.LUT UR5, UR6, 0x1, URZ, 0xc0, !UPT ;  /* 0x0000000106057892 */ /* 0x000fc8000f8ec0ff */
[----:B------:R-:W-:-:S03]  /*0800*/  UISETP.NE.U32.AND UP1, UPT, UR5, 0x1, UPT ;  /* 0x000000010500788c */ /* 0x000fc6000bf25070 */
[----:B------:R-:W-:Y:S08]  /*0810*/  BRA.U !UP0, `(.L_x_4) ;  /* 0x0000000108547547 */ /* 0x000ff0000b800000 */
[----:B------:R-:W-:Y:S01]  /*0820*/  VIADD R7, R5, UR4 ;  /* 0x0000000405077c36 */ /* 0x000fe20008000000 */
[----:B------:R-:W0:Y:S03]  /*0830*/  LDCU.64 UR6, c[0x0][0x380] ;  /* 0x00007000ff0677ac */ /* 0x000e260008000a00 */
[----:B------:R-:W-:-:S06]  /*0840*/  IMAD.WIDE.U32 R6, R7, 0x4, R2 ;  /* 0x0000000407067825 */ /* 0x000fcc00078e0002 */
[----:B------:R-:W2:Y:S01]  /*0850*/  LDG.E R7, desc[UR10][R6.64] ;  /* 0x0000000a06077981 */ /* 0x000ea2000c1e1900 */
[----:B------:R-:W-:-:S05]  /*0860*/  IADD3 R9, P0, PT, R5, UR4, RZ ;  /* 0x0000000405097c10 */ /* 0x000fca000ff1e0ff */
[----:B------:R-:W-:Y:S01]  /*0870*/  IMAD.X R10, RZ, RZ, RZ, P0 ;  /* 0x000000ffff0a7224 */ /* 0x000fe200000e06ff */
[----:B0-----:R-:W-:-:S04]  /*0880*/  LEA R8, P0, R9, UR6, 0x2 ;  /* 0x0000000609087c11 */ /* 0x001fc8000f8010ff */
[----:B------:R-:W-:-:S06]  /*0890*/  LEA.HI.X R9, R9, UR7, R10, 0x2, P0 ;  /* 0x0000000709097c11 */ /* 0x000fcc00080f140a */
[----:B------:R-:W3:Y:S01]  /*08a0*/  LDG.E R9, desc[UR10][R8.64+0x4] ;  /* 0x0000040a08097981 */ /* 0x000ee2000c1e1900 */
[C---:B------:R-:W-:Y:S01]  /*08b0*/  ISETP.LE.U32.AND P0, PT, R4.reuse, UR4, PT ;  /* 0x0000000404007c0c */ /* 0x040fe2000bf03070 */
[----:B------:R-:W-:Y:S01]  /*08c0*/  VIADD R10, R4, 0x1 ;  /* 0x00000001040a7836 */ /* 0x000fe20000000000 */
[----:B------:R-:W-:Y:S02]  /*08d0*/  UIADD3 UR5, UPT, UPT, UR4, 0x1, URZ ;  /* 0x0000000104057890 */ /* 0x000fe4000fffe0ff */
[----:B------:R-:W-:Y:S01]  /*08e0*/  UIADD3 UR4, UPT, UPT, UR4, 0x2, URZ ;  /* 0x0000000204047890 */ /* 0x000fe2000fffe0ff */
[----:B--2--5:R-:W-:-:S04]  /*08f0*/  ISETP.EQ.AND P0, PT, R7, R0, !P0 ;  /* 0x000000000700720c */ /* 0x024fc80004702270 */
[----:B------:R-:W-:-:S13]  /*0900*/  ISETP.LT.OR P0, PT, R7, R0, P0 ;  /* 0x000000000700720c */ /* 0x000fda0000701670 */
[----:B------:R-:W-:-:S04]  /*0910*/  @!P0 IMAD.MOV R10, RZ, RZ, R4 ;  /* 0x000000ffff0a8224 */ /* 0x000fc800078e0204 */
[C---:B------:R-:W-:Y:S01]  /*0920*/  VIADD R4, R10.reuse, 0x1 ;  /* 0x000000010a047836 */ /* 0x040fe20000000000 */
[----:B------:R-:W-:-:S04]  /*0930*/  ISETP.LE.U32.AND P0, PT, R10, UR5, PT ;  /* 0x000000050a007c0c */ /* 0x000fc8000bf03070 */
[----:B---3--:R-:W-:-:S04]  /*0940*/  ISETP.EQ.AND P0, PT, R9, R0, !P0 ;  /* 0x000000000900720c */ /* 0x008fc80004702270 */
[----:B------:R-:W-:-:S13]  /*0950*/  ISETP.LT.OR P0, PT, R9, R0, P0 ;  /* 0x000000000900720c */ /* 0x000fda0000701670 */
[----:B------:R-:W-:-:S07]  /*0960*/  @!P0 IMAD.MOV R4, RZ, RZ, R10 ;  /* 0x000000ffff048224 */ /* 0x000fce00078e020a */
.L_x_4:
[----:B------:R-:W-:Y:S05]  /*0970*/  BRA.U UP1, `(.L_x_0) ;  /* 0x0000000101247547 */ /* 0x000fea000b800000 */
[----:B------:R-:W-:-:S04]  /*0980*/  VIADD R7, R5, UR4 ;  /* 0x0000000405077c36 */ /* 0x000fc80008000000 */
[----:B------:R-:W-:-:S06]  /*0990*/  IMAD.WIDE.U32 R2, R7, 0x4, R2 ;  /* 0x0000000407027825 */ /* 0x000fcc00078e0002 */
[----:B------:R-:W2:Y:S01]  /*09a0*/  LDG.E R3, desc[UR10][R2.64] ;  /* 0x0000000a02037981 */ /* 0x000ea2000c1e1900 */
[C---:B------:R-:W-:Y:S01]  /*09b0*/  ISETP.LE.U32.AND P0, PT, R4.reuse, UR4, PT ;  /* 0x0000000404007c0c */ /* 0x040fe2000bf03070 */
[----:B------:R-:W-:-:S03]  /*09c0*/  VIADD R6, R4, 0x1 ;  /* 0x0000000104067836 */ /* 0x000fc60000000000 */
[----:B--2--5:R-:W-:-:S04]  /*09d0*/  ISETP.EQ.AND P0, PT, R3, R0, !P0 ;  /* 0x000000000300720c */ /* 0x024fc80004702270 */
[----:B------:R-:W-:-:S13]  /*09e0*/  ISETP.LT.OR P0, PT, R3, R0, P0 ;  /* 0x000000000300720c */ /* 0x000fda0000701670 */
[----:B------:R-:W-:-:S04]  /*09f0*/  @!P0 IMAD.MOV R6, RZ, RZ, R4 ;  /* 0x000000ffff068224 */ /* 0x000fc800078e0204 */
[----:B------:R-:W-:-:S07]  /*0a00*/  IMAD.MOV.U32 R4, RZ, RZ, R6 ;  /* 0x000000ffff047224 */ /* 0x000fce00078e0006 */
.L_x_0:
[----:B------:R-:W0:Y:S01]  /*0a10*/  LDC.64 R2, c[0x0][0x388] ;  /* 0x0000e200ff027b82 */ /* 0x000e220000000a00 */
[----:B------:R-:W-:-:S04]  /*0a20*/  IMAD.IADD R5, R5, 0x1, R4 ;  /* 0x0000000105057824 */ /* 0x000fc800078e0204 */
[----:B0-----:R-:W-:-:S05]  /*0a30*/  IMAD.WIDE R2, R5, 0x4, R2 ;  /* 0x0000000405027825 */ /* 0x001fca00078e0202 */
[----:B-----5:R-:W-:Y:S01]  /*0a40*/  STG.E desc[UR10][R2.64], R0 ;  /* 0x0000000002007986 */ /* 0x020fe2000c10190a */
[----:B------:R-:W-:Y:S05]  /*0a50*/  EXIT ;  /* 0x000000000000794d */ /* 0x000fea0003800000 */
.L_x_5:
[----:B------:R-:W-:-:S00]  /*0a60*/  BRA `(.L_x_5) ;  /* 0xfffffffc00fc7947 */ /* 0x000fc0000383ffff */
[----:B------:R-:W-:-:S00]  /*0a70*/  NOP ;  /* 0x0000000000007918 */ /* 0x000fc00000000000 */
        /* <DEDUP_REMOVED lines=8> */
.L_x_6:


//--------------------- .nv.shared.reserved.0     --------------------------
	.section	.nv.shared.reserved.0,"aw",@nobits
	.weak		__nv_reservedSMEM_offset_0_alias
	.size		__nv_reservedSMEM_offset_0_alias, 0, 64
	.other		__nv_reservedSMEM_offset_0_alias,@"STO_CUDA_RESERVED_SHARED STV_DEFAULT"
__nv_reservedSMEM_offset_0_alias:
	.zero		0
	.zero		64


//--------------------- .nv.constant0._Z18row_selection_sortPiS_i --------------------------
	.section	.nv.constant0._Z18row_selection_sortPiS_i,"a",@progbits
	.sectionflags	@""
	.align	4
.nv.constant0._Z18row_selection_sortPiS_i:
	.zero		916


//--------------------- SYMBOLS --------------------------

	.type		.nv.reservedSmem.offset0,@object
	.size		.nv.reservedSmem.offset0,0x4
